//
// Generated by NVIDIA NVVM Compiler
//
// Compiler Build ID: CL-36424714
// Cuda compilation tools, release 13.0, V13.0.88
// Based on NVVM 20.0.0
//

.version 9.0
.target sm_100
.address_size 64

	// .globl	_Z9fooKernelv
.extern .func __assertfail
(
	.param .b64 __assertfail_param_0,
	.param .b64 __assertfail_param_1,
	.param .b32 __assertfail_param_2,
	.param .b64 __assertfail_param_3,
	.param .b64 __assertfail_param_4
)
;
.global .align 1 .b8 __unnamed_1[127] = {118, 111, 105, 100, 32, 84, 75, 40, 118, 97, 108, 95, 116, 32, 42, 44, 32, 112, 111, 115, 95, 116, 44, 32, 112, 111, 115, 95, 116, 44, 32, 118, 97, 108, 95, 116, 32, 42, 41, 32, 91, 119, 105, 116, 104, 32, 118, 97, 108, 95, 116, 32, 61, 32, 105, 110, 116, 59, 32, 112, 111, 115, 95, 116, 32, 61, 32, 117, 110, 115, 105, 103, 110, 101, 100, 32, 105, 110, 116, 59, 32, 117, 110, 115, 105, 103, 110, 101, 100, 32, 105, 110, 116, 32, 84, 77, 32, 61, 32, 51, 51, 85, 59, 32, 117, 110, 115, 105, 103, 110, 101, 100, 32, 105, 110, 116, 32, 84, 78, 32, 61, 32, 51, 51, 85, 93};
// _ZZ2TKIijLj33ELj33EEvPT_T0_S2_S1_E4tile has been demoted
.global .align 1 .b8 $str[17] = {98, 108, 111, 99, 107, 68, 105, 109, 46, 120, 32, 60, 61, 32, 84, 77};
.global .align 1 .b8 $str$1[27] = {47, 116, 109, 112, 47, 115, 97, 115, 115, 95, 99, 117, 95, 109, 49, 95, 54, 108, 57, 55, 57, 47, 107, 46, 99, 117};
.global .align 1 .b8 $str$2[17] = {98, 108, 111, 99, 107, 68, 105, 109, 46, 121, 32, 60, 61, 32, 84, 78};

.visible .entry _Z9fooKernelv()
{


	ret;

}
	// .globl	_Z2K2IijLj128ELj16ELj8EEvPKT_S2_PS0_T0_S4_S4_
.visible .entry _Z2K2IijLj128ELj16ELj8EEvPKT_S2_PS0_T0_S4_S4_(
	.param .u64 .ptr .align 1 _Z2K2IijLj128ELj16ELj8EEvPKT_S2_PS0_T0_S4_S4__param_0,
	.param .u64 .ptr .align 1 _Z2K2IijLj128ELj16ELj8EEvPKT_S2_PS0_T0_S4_S4__param_1,
	.param .u64 .ptr .align 1 _Z2K2IijLj128ELj16ELj8EEvPKT_S2_PS0_T0_S4_S4__param_2,
	.param .u32 _Z2K2IijLj128ELj16ELj8EEvPKT_S2_PS0_T0_S4_S4__param_3,
	.param .u32 _Z2K2IijLj128ELj16ELj8EEvPKT_S2_PS0_T0_S4_S4__param_4,
	.param .u32 _Z2K2IijLj128ELj16ELj8EEvPKT_S2_PS0_T0_S4_S4__param_5
)
{
	.reg .pred 	%p<23>;
	.reg .b32 	%r<55>;
	.reg .b64 	%rd<7>;

	ld.param.u64 	%rd2, [_Z2K2IijLj128ELj16ELj8EEvPKT_S2_PS0_T0_S4_S4__param_2];
	ld.param.u32 	%r35, [_Z2K2IijLj128ELj16ELj8EEvPKT_S2_PS0_T0_S4_S4__param_3];
	ld.param.u32 	%r36, [_Z2K2IijLj128ELj16ELj8EEvPKT_S2_PS0_T0_S4_S4__param_4];
	ld.param.u32 	%r37, [_Z2K2IijLj128ELj16ELj8EEvPKT_S2_PS0_T0_S4_S4__param_5];
	cvta.to.global.u64 	%rd1, %rd2;
	mov.u32 	%r38, %ctaid.x;
	shl.b32 	%r45, %r38, 7;
	setp.ge.u32 	%p1, %r45, %r35;
	@%p1 bra 	$L__BB1_25;
	mov.u32 	%r39, %ctaid.y;
	shl.b32 	%r2, %r39, 7;
	setp.eq.s32 	%p2, %r36, 0;
	mov.u32 	%r3, %tid.x;
	mov.u32 	%r4, %tid.y;
	mov.u32 	%r5, %ntid.y;
	mov.u32 	%r6, %ntid.x;
	mov.u32 	%r40, %nctaid.y;
	shl.b32 	%r7, %r40, 7;
	mov.u32 	%r41, %nctaid.x;
	shl.b32 	%r8, %r41, 7;
	@%p2 bra 	$L__BB1_2;
	bra.uni 	$L__BB1_13;
$L__BB1_2:
	setp.ge.u32 	%p13, %r2, %r37;
	mov.u32 	%r46, %r2;
	@%p13 bra 	$L__BB1_3;
	bra.uni 	$L__BB1_4;
$L__BB1_3:
	add.s32 	%r45, %r45, %r8;
	setp.lt.u32 	%p22, %r45, %r35;
	@%p22 bra 	$L__BB1_2;
	bra.uni 	$L__BB1_25;
$L__BB1_4:
	setp.gt.u32 	%p14, %r3, 127;
	@%p14 bra 	$L__BB1_12;
	add.s32 	%r12, %r4, %r46;
	mov.u32 	%r47, %r3;
$L__BB1_6:
	setp.lt.u32 	%p15, %r4, 128;
	@%p15 bra 	$L__BB1_7;
	bra.uni 	$L__BB1_11;
$L__BB1_7:
	add.s32 	%r22, %r47, %r45;
	mad.lo.s32 	%r49, %r22, %r37, %r12;
	mov.u32 	%r48, %r12;
	mov.u32 	%r50, %r4;
$L__BB1_8:
	setp.ge.u32 	%p16, %r22, %r35;
	setp.ge.u32 	%p17, %r48, %r37;
	or.pred  	%p18, %p16, %p17;
	@%p18 bra 	$L__BB1_10;
	mul.wide.u32 	%rd5, %r49, 4;
	add.s64 	%rd6, %rd1, %rd5;
	mov.b32 	%r44, 0;
	st.global.u32 	[%rd6], %r44;
$L__BB1_10:
	add.s32 	%r50, %r50, %r5;
	add.s32 	%r49, %r49, %r5;
	add.s32 	%r48, %r48, %r5;
	setp.lt.u32 	%p19, %r50, 128;
	@%p19 bra 	$L__BB1_8;
$L__BB1_11:
	add.s32 	%r47, %r47, %r6;
	setp.lt.u32 	%p20, %r47, 128;
	@%p20 bra 	$L__BB1_6;
$L__BB1_12:
	add.s32 	%r46, %r46, %r7;
	setp.lt.u32 	%p21, %r46, %r37;
	@%p21 bra 	$L__BB1_4;
	bra.uni 	$L__BB1_3;
$L__BB1_13:
	setp.ge.u32 	%p3, %r2, %r37;
	@%p3 bra 	$L__BB1_24;
	mov.u32 	%r52, %r2;
$L__BB1_15:
	setp.gt.u32 	%p4, %r3, 127;
	@%p4 bra 	$L__BB1_23;
	mov.u32 	%r53, %r3;
$L__BB1_17:
	setp.gt.u32 	%p5, %r4, 127;
	@%p5 bra 	$L__BB1_22;
	add.s32 	%r27, %r53, %r45;
	mul.lo.s32 	%r28, %r27, %r37;
	mov.u32 	%r54, %r4;
$L__BB1_19:
	setp.ge.u32 	%p6, %r27, %r35;
	add.s32 	%r30, %r54, %r52;
	setp.ge.u32 	%p7, %r30, %r37;
	or.pred  	%p8, %p6, %p7;
	@%p8 bra 	$L__BB1_21;
	add.s32 	%r42, %r30, %r28;
	mul.wide.u32 	%rd3, %r42, 4;
	add.s64 	%rd4, %rd1, %rd3;
	mov.b32 	%r43, 0;
	st.global.u32 	[%rd4], %r43;
$L__BB1_21:
	add.s32 	%r54, %r54, %r5;
	setp.lt.u32 	%p9, %r54, 128;
	@%p9 bra 	$L__BB1_19;
$L__BB1_22:
	add.s32 	%r53, %r53, %r6;
	setp.lt.u32 	%p10, %r53, 128;
	@%p10 bra 	$L__BB1_17;
$L__BB1_23:
	add.s32 	%r52, %r52, %r7;
	setp.lt.u32 	%p11, %r52, %r37;
	@%p11 bra 	$L__BB1_15;
$L__BB1_24:
	add.s32 	%r45, %r45, %r8;
	setp.lt.u32 	%p12, %r45, %r35;
	@%p12 bra 	$L__BB1_13;
$L__BB1_25:
	ret;

}
	// .globl	_Z2TKIijLj33ELj33EEvPT_T0_S2_S1_
.visible .entry _Z2TKIijLj33ELj33EEvPT_T0_S2_S1_(
	.param .u64 .ptr .align 1 _Z2TKIijLj33ELj33EEvPT_T0_S2_S1__param_0,
	.param .u32 _Z2TKIijLj33ELj33EEvPT_T0_S2_S1__param_1,
	.param .u32 _Z2TKIijLj33ELj33EEvPT_T0_S2_S1__param_2,
	.param .u64 .ptr .align 1 _Z2TKIijLj33ELj33EEvPT_T0_S2_S1__param_3
)
{
	.reg .pred 	%p<7>;
	.reg .b32 	%r<32>;
	.reg .b64 	%rd<21>;
	// demoted variable
	.shared .align 4 .b8 _ZZ2TKIijLj33ELj33EEvPT_T0_S2_S1_E4tile[4356];
	ld.param.u64 	%rd3, [_Z2TKIijLj33ELj33EEvPT_T0_S2_S1__param_0];
	ld.param.u32 	%r13, [_Z2TKIijLj33ELj33EEvPT_T0_S2_S1__param_1];
	ld.param.u32 	%r14, [_Z2TKIijLj33ELj33EEvPT_T0_S2_S1__param_2];
	ld.param.u64 	%rd4, [_Z2TKIijLj33ELj33EEvPT_T0_S2_S1__param_3];
	mov.u32 	%r1, %ntid.x;
	setp.lt.u32 	%p1, %r1, 34;
	@%p1 bra 	$L__BB2_2;
	mov.u64 	%rd5, $str;
	cvta.global.u64 	%rd6, %rd5;
	mov.u64 	%rd7, $str$1;
	cvta.global.u64 	%rd8, %rd7;
	mov.u64 	%rd9, __unnamed_1;
	cvta.global.u64 	%rd10, %rd9;
	{ // callseq 0, 0
	.param .b64 param0;
	st.param.b64 	[param0], %rd6;
	.param .b64 param1;
	st.param.b64 	[param1], %rd8;
	.param .b32 param2;
	st.param.b32 	[param2], 70;
	.param .b64 param3;
	st.param.b64 	[param3], %rd10;
	.param .b64 param4;
	st.param.b64 	[param4], 1;
	call.uni 
	__assertfail, 
	(
	param0, 
	param1, 
	param2, 
	param3, 
	param4
	);
	} // callseq 0
$L__BB2_2:
	mov.u32 	%r2, %ntid.y;
	setp.lt.u32 	%p2, %r2, 34;
	@%p2 bra 	$L__BB2_4;
	mov.u64 	%rd11, $str$2;
	cvta.global.u64 	%rd12, %rd11;
	mov.u64 	%rd13, $str$1;
	cvta.global.u64 	%rd14, %rd13;
	mov.u64 	%rd15, __unnamed_1;
	cvta.global.u64 	%rd16, %rd15;
	{ // callseq 1, 0
	.param .b64 param0;
	st.param.b64 	[param0], %rd12;
	.param .b64 param1;
	st.param.b64 	[param1], %rd14;
	.param .b32 param2;
	st.param.b32 	[param2], 71;
	.param .b64 param3;
	st.param.b64 	[param3], %rd16;
	.param .b64 param4;
	st.param.b64 	[param4], 1;
	call.uni 
	__assertfail, 
	(
	param0, 
	param1, 
	param2, 
	param3, 
	param4
	);
	} // callseq 1
$L__BB2_4:
	mov.u32 	%r15, %ctaid.x;
	mov.u32 	%r16, %tid.x;
	mad.lo.s32 	%r30, %r15, %r1, %r16;
	setp.ge.u32 	%p3, %r30, %r13;
	@%p3 bra 	$L__BB2_10;
	mov.u32 	%r17, %ctaid.y;
	mov.u32 	%r18, %tid.y;
	mad.lo.s32 	%r4, %r17, %r2, %r18;
	mov.u32 	%r19, %nctaid.y;
	mul.lo.s32 	%r5, %r19, %r2;
	mov.u32 	%r20, %nctaid.x;
	mul.lo.s32 	%r6, %r20, %r1;
	cvta.to.global.u64 	%rd1, %rd3;
	cvta.to.global.u64 	%rd2, %rd4;
$L__BB2_6:
	setp.ge.u32 	%p4, %r4, %r14;
	@%p4 bra 	$L__BB2_9;
	mul.lo.s32 	%r8, %r30, %r14;
	rem.u32 	%r21, %r30, %r1;
	mov.u32 	%r22, _ZZ2TKIijLj33ELj33EEvPT_T0_S2_S1_E4tile;
	mad.lo.s32 	%r9, %r21, 132, %r22;
	mov.u32 	%r31, %r4;
$L__BB2_8:
	add.s32 	%r23, %r31, %r8;
	mul.wide.u32 	%rd17, %r23, 4;
	add.s64 	%rd18, %rd1, %rd17;
	ld.global.u32 	%r24, [%rd18];
	rem.u32 	%r25, %r31, %r2;
	shl.b32 	%r26, %r25, 2;
	add.s32 	%r27, %r9, %r26;
	st.shared.u32 	[%r27], %r24;
	bar.sync 	0;
	ld.shared.u32 	%r28, [%r27];
	mad.lo.s32 	%r29, %r31, %r13, %r30;
	mul.wide.u32 	%rd19, %r29, 4;
	add.s64 	%rd20, %rd2, %rd19;
	st.global.u32 	[%rd20], %r28;
	add.s32 	%r31, %r31, %r5;
	setp.lt.u32 	%p5, %r31, %r14;
	@%p5 bra 	$L__BB2_8;
$L__BB2_9:
	add.s32 	%r30, %r30, %r6;
	setp.lt.u32 	%p6, %r30, %r13;
	@%p6 bra 	$L__BB2_6;
$L__BB2_10:
	ret;

}


// ===== COMPILED SASS (sm_100) =====

	.target	sm_100

	.elftype	@"ET_EXEC"


//--------------------- .note.nv.tkinfo           --------------------------
	.section	.note.nv.tkinfo,"",@"SHT_NOTE"
	.sectionflags	@"SHF_NOTE_NV_TKINFO"
	.tkinfo
        /*0018*/ 	.word	0x00000002
        /*0030*/ 	.string	""
        /*0030*/ 	.string	"ptxas"
        /*0030*/ 	.string	"Cuda compilation tools, release 13.0, V13.0.88"
        /*0030*/ 	.string	"Build cuda_13.0.r13.0/compiler.36424714_0"
        /*0030*/ 	.string	"-arch sm_100 -m 64 "



//--------------------- .note.nv.cuinfo           --------------------------
	.section	.note.nv.cuinfo,"",@"SHT_NOTE"
	.sectionflags	@"SHF_NOTE_NV_CUINFO"
        /*0018*/ 	.short	0x0002
        /*001a*/ 	.short	0x0064
        /*001c*/ 	.short	0x0082
	.zero		2


//--------------------- .nv.info                  --------------------------
	.section	.nv.info,"",@"SHT_CUDA_INFO"
	.align	4


	//----- nvinfo : EIATTR_REGCOUNT
	.align		4
        /*0000*/ 	.byte	0x04, 0x2f
        /*0002*/ 	.short	(.L_5 - .L_4)
	.align		4
.L_4:
        /*0004*/ 	.word	index@(_Z9fooKernelv)
        /*0008*/ 	.word	0x00000004


	//----- nvinfo : EIATTR_FRAME_SIZE
	.align		4
.L_5:
        /*000c*/ 	.byte	0x04, 0x11
        /*000e*/ 	.short	(.L_7 - .L_6)
	.align		4
.L_6:
        /*0010*/ 	.word	index@(_Z9fooKernelv)
        /*0014*/ 	.word	0x00000000


	//----- nvinfo : EIATTR_REGCOUNT
	.align		4
.L_7:
        /*0018*/ 	.byte	0x04, 0x2f
        /*001a*/ 	.short	(.L_9 - .L_8)
	.align		4
.L_8:
        /*001c*/ 	.word	index@(_Z2K2IijLj128ELj16ELj8EEvPKT_S2_PS0_T0_S4_S4_)
        /*0020*/ 	.word	0x00000010


	//----- nvinfo : EIATTR_FRAME_SIZE
	.align		4
.L_9:
        /*0024*/ 	.byte	0x04, 0x11
        /*0026*/ 	.short	(.L_11 - .L_10)
	.align		4
.L_10:
        /*0028*/ 	.word	index@(_Z2K2IijLj128ELj16ELj8EEvPKT_S2_PS0_T0_S4_S4_)
        /*002c*/ 	.word	0x00000000


	//----- nvinfo : EIATTR_REGCOUNT
	.align		4
.L_11:
        /*0030*/ 	.byte	0x04, 0x2f
        /*0032*/ 	.short	(.L_13 - .L_12)
	.align		4
.L_12:
        /*0034*/ 	.word	index@(_Z2TKIijLj33ELj33EEvPT_T0_S2_S1_)
        /*0038*/ 	.word	0x00000019


	//----- nvinfo : EIATTR_FRAME_SIZE
	.align		4
.L_13:
        /*003c*/ 	.byte	0x04, 0x11
        /*003e*/ 	.short	(.L_15 - .L_14)
	.align		4
.L_14:
        /*0040*/ 	.word	index@(_Z2TKIijLj33ELj33EEvPT_T0_S2_S1_)
        /*0044*/ 	.word	0x00000000


	//----- nvinfo : EIATTR_MIN_STACK_SIZE
	.align		4
.L_15:
        /*0048*/ 	.byte	0x04, 0x12
        /*004a*/ 	.short	(.L_17 - .L_16)
	.align		4
.L_16:
        /*004c*/ 	.word	index@(_Z2TKIijLj33ELj33EEvPT_T0_S2_S1_)
        /*0050*/ 	.word	0x00000000


	//----- nvinfo : EIATTR_MIN_STACK_SIZE
	.align		4
.L_17:
        /*0054*/ 	.byte	0x04, 0x12
        /*0056*/ 	.short	(.L_19 - .L_18)
	.align		4
.L_18:
        /*0058*/ 	.word	index@(_Z2K2IijLj128ELj16ELj8EEvPKT_S2_PS0_T0_S4_S4_)
        /*005c*/ 	.word	0x00000000


	//----- nvinfo : EIATTR_MIN_STACK_SIZE
	.align		4
.L_19:
        /*0060*/ 	.byte	0x04, 0x12
        /*0062*/ 	.short	(.L_21 - .L_20)
	.align		4
.L_20:
        /*0064*/ 	.word	index@(_Z9fooKernelv)
        /*0068*/ 	.word	0x00000000
.L_21:


//--------------------- .nv.compat                --------------------------
	.section	.nv.compat,"",@"SHT_CUDA_COMPAT_INFO"
	.align	4
        /*0000*/ 	.byte	0x02, 0x09, 0x00, 0x00, 0x02, 0x02, 0x01, 0x00, 0x02, 0x05, 0x05, 0x00, 0x03, 0x07, 0x01, 0x01
        /*0010*/ 	.byte	0x02, 0x03, 0x00, 0x00, 0x02, 0x06, 0x01, 0x00, 0x04, 0x0b, 0x08, 0x00, 0x09, 0x00, 0x00, 0x00
        /*0020*/ 	.byte	0x00, 0x00, 0x00, 0x00


//--------------------- .nv.info._Z2TKIijLj33ELj33EEvPT_T0_S2_S1_ --------------------------
	.section	.nv.info._Z2TKIijLj33ELj33EEvPT_T0_S2_S1_,"",@"SHT_CUDA_INFO"
	.sectionflags	@""
	.align	4


	//----- nvinfo : EIATTR_CUDA_API_VERSION
	.align		4
        /*0000*/ 	.byte	0x04, 0x37
        /*0002*/ 	.short	(.L_23 - .L_22)
.L_22:
        /*0004*/ 	.word	0x00000082


	//----- nvinfo : EIATTR_KPARAM_INFO
	.align		4
.L_23:
        /*0008*/ 	.byte	0x04, 0x17
        /*000a*/ 	.short	(.L_25 - .L_24)
.L_24:
        /*000c*/ 	.word	0x00000000
        /*0010*/ 	.short	0x0003
        /*0012*/ 	.short	0x0010
        /*0014*/ 	.byte	0x00, 0xf5, 0x21, 0x00


	//----- nvinfo : EIATTR_KPARAM_INFO
	.align		4
.L_25:
        /*0018*/ 	.byte	0x04, 0x17
        /*001a*/ 	.short	(.L_27 - .L_26)
.L_26:
        /*001c*/ 	.word	0x00000000
        /*0020*/ 	.short	0x0002
        /*0022*/ 	.short	0x000c
        /*0024*/ 	.byte	0x00, 0xf0, 0x11, 0x00


	//----- nvinfo : EIATTR_KPARAM_INFO
	.align		4
.L_27:
        /*0028*/ 	.byte	0x04, 0x17
        /*002a*/ 	.short	(.L_29 - .L_28)
.L_28:
        /*002c*/ 	.word	0x00000000
        /*0030*/ 	.short	0x0001
        /*0032*/ 	.short	0x0008
        /*0034*/ 	.byte	0x00, 0xf0, 0x11, 0x00


	//----- nvinfo : EIATTR_KPARAM_INFO
	.align		4
.L_29:
        /*0038*/ 	.byte	0x04, 0x17
        /*003a*/ 	.short	(.L_31 - .L_30)
.L_30:
        /*003c*/ 	.word	0x00000000
        /*0040*/ 	.short	0x0000
        /*0042*/ 	.short	0x0000
        /*0044*/ 	.byte	0x00, 0xf5, 0x21, 0x00


	//----- nvinfo : EIATTR_SPARSE_MMA_MASK
	.align		4
.L_31:
        /*0048*/ 	.byte	0x03, 0x50
        /*004a*/ 	.short	0x0000


	//----- nvinfo : EIATTR_MAXREG_COUNT
	.align		4
        /*004c*/ 	.byte	0x03, 0x1b
        /*004e*/ 	.short	0x00ff


	//----- nvinfo : EIATTR_NUM_BARRIERS
	.align		4
        /*0050*/ 	.byte	0x02, 0x4c
        /*0052*/ 	.byte	0x01
	.zero		1


	//----- nvinfo : EIATTR_EXTERNS
	.align		4
        /*0054*/ 	.byte	0x04, 0x0f
        /*0056*/ 	.short	(.L_33 - .L_32)


	//   ....[0]....
	.align		4
.L_32:
        /*0058*/ 	.word	index@(__assertfail)


	//----- nvinfo : EIATTR_MERCURY_ISA_VERSION
	.align		4
.L_33:
        /*005c*/ 	.byte	0x03, 0x5f
        /*005e*/ 	.short	0x0101


	//----- nvinfo : EIATTR_VRC_CTA_INIT_COUNT
	.align		4
        /*0060*/ 	.byte	0x02, 0x4a
	.zero		1
	.zero		1


	//----- nvinfo : EIATTR_SYSCALL_OFFSETS
	.align		4
        /*0064*/ 	.byte	0x04, 0x46
        /*0066*/ 	.short	(.L_35 - .L_34)


	//   ....[0]....
.L_34:
        /*0068*/ 	.word	0x00000130


	//   ....[1]....
        /*006c*/ 	.word	0x00000260


	//----- nvinfo : EIATTR_EXIT_INSTR_OFFSETS
	.align		4
.L_35:
        /*0070*/ 	.byte	0x04, 0x1c
        /*0072*/ 	.short	(.L_37 - .L_36)


	//   ....[0]....
.L_36:
        /*0074*/ 	.word	0x000002c0


	//   ....[1]....
        /*0078*/ 	.word	0x00000790


	//----- nvinfo : EIATTR_CRS_STACK_SIZE
	.align		4
.L_37:
        /*007c*/ 	.byte	0x04, 0x1e
        /*007e*/ 	.short	(.L_39 - .L_38)
.L_38:
        /*0080*/ 	.word	0x00000000


	//----- nvinfo : EIATTR_CBANK_PARAM_SIZE
	.align		4
.L_39:
        /*0084*/ 	.byte	0x03, 0x19
        /*0086*/ 	.short	0x0018


	//----- nvinfo : EIATTR_PARAM_CBANK
	.align		4
        /*0088*/ 	.byte	0x04, 0x0a
        /*008a*/ 	.short	(.L_41 - .L_40)
	.align		4
.L_40:
        /*008c*/ 	.word	index@(.nv.constant0._Z2TKIijLj33ELj33EEvPT_T0_S2_S1_)
        /*0090*/ 	.short	0x0380
        /*0092*/ 	.short	0x0018


	//----- nvinfo : EIATTR_SW_WAR
	.align		4
.L_41:
        /*0094*/ 	.byte	0x04, 0x36
        /*0096*/ 	.short	(.L_43 - .L_42)
.L_42:
        /*0098*/ 	.word	0x00000008
.L_43:


//--------------------- .nv.info._Z2K2IijLj128ELj16ELj8EEvPKT_S2_PS0_T0_S4_S4_ --------------------------
	.section	.nv.info._Z2K2IijLj128ELj16ELj8EEvPKT_S2_PS0_T0_S4_S4_,"",@"SHT_CUDA_INFO"
	.sectionflags	@""
	.align	4


	//----- nvinfo : EIATTR_CUDA_API_VERSION
	.align		4
        /*0000*/ 	.byte	0x04, 0x37
        /*0002*/ 	.short	(.L_45 - .L_44)
.L_44:
        /*0004*/ 	.word	0x00000082


	//----- nvinfo : EIATTR_KPARAM_INFO
	.align		4
.L_45:
        /*0008*/ 	.byte	0x04, 0x17
        /*000a*/ 	.short	(.L_47 - .L_46)
.L_46:
        /*000c*/ 	.word	0x00000000
        /*0010*/ 	.short	0x0005
        /*0012*/ 	.short	0x0020
        /*0014*/ 	.byte	0x00, 0xf0, 0x11, 0x00


	//----- nvinfo : EIATTR_KPARAM_INFO
	.align		4
.L_47:
        /*0018*/ 	.byte	0x04, 0x17
        /*001a*/ 	.short	(.L_49 - .L_48)
.L_48:
        /*001c*/ 	.word	0x00000000
        /*0020*/ 	.short	0x0004
        /*0022*/ 	.short	0x001c
        /*0024*/ 	.byte	0x00, 0xf0, 0x11, 0x00


	//----- nvinfo : EIATTR_KPARAM_INFO
	.align		4
.L_49:
        /*0028*/ 	.byte	0x04, 0x17
        /*002a*/ 	.short	(.L_51 - .L_50)
.L_50:
        /*002c*/ 	.word	0x00000000
        /*0030*/ 	.short	0x0003
        /*0032*/ 	.short	0x0018
        /*0034*/ 	.byte	0x00, 0xf0, 0x11, 0x00


	//----- nvinfo : EIATTR_KPARAM_INFO
	.align		4
.L_51:
        /*0038*/ 	.byte	0x04, 0x17
        /*003a*/ 	.short	(.L_53 - .L_52)
.L_52:
        /*003c*/ 	.word	0x00000000
        /*0040*/ 	.short	0x0002
        /*0042*/ 	.short	0x0010
        /*0044*/ 	.byte	0x00, 0xf5, 0x21, 0x00


	//----- nvinfo : EIATTR_KPARAM_INFO
	.align		4
.L_53:
        /*0048*/ 	.byte	0x04, 0x17
        /*004a*/ 	.short	(.L_55 - .L_54)
.L_54:
        /*004c*/ 	.word	0x00000000
        /*0050*/ 	.short	0x0001
        /*0052*/ 	.short	0x0008
        /*0054*/ 	.byte	0x00, 0xf5, 0x21, 0x00


	//----- nvinfo : EIATTR_KPARAM_INFO
	.align		4
.L_55:
        /*0058*/ 	.byte	0x04, 0x17
        /*005a*/ 	.short	(.L_57 - .L_56)
.L_56:
        /*005c*/ 	.word	0x00000000
        /*0060*/ 	.short	0x0000
        /*0062*/ 	.short	0x0000
        /*0064*/ 	.byte	0x00, 0xf5, 0x21, 0x00


	//----- nvinfo : EIATTR_SPARSE_MMA_MASK
	.align		4
.L_57:
        /*0068*/ 	.byte	0x03, 0x50
        /*006a*/ 	.short	0x0000


	//----- nvinfo : EIATTR_MAXREG_COUNT
	.align		4
        /*006c*/ 	.byte	0x03, 0x1b
        /*006e*/ 	.short	0x00ff


	//----- nvinfo : EIATTR_MERCURY_ISA_VERSION
	.align		4
        /*0070*/ 	.byte	0x03, 0x5f
        /*0072*/ 	.short	0x0101


	//----- nvinfo : EIATTR_VRC_CTA_INIT_COUNT
	.align		4
        /*0074*/ 	.byte	0x02, 0x4a
	.zero		1
	.zero		1


	//----- nvinfo : EIATTR_EXIT_INSTR_OFFSETS
	.align		4
        /*0078*/ 	.byte	0x04, 0x1c
        /*007a*/ 	.short	(.L_59 - .L_58)


	//   ....[0]....
.L_58:
        /*007c*/ 	.word	0x00000050


	//   ....[1]....
        /*0080*/ 	.word	0x00000380


	//   ....[2]....
        /*0084*/ 	.word	0x00000630


	//----- nvinfo : EIATTR_CRS_STACK_SIZE
	.align		4
.L_59:
        /*0088*/ 	.byte	0x04, 0x1e
        /*008a*/ 	.short	(.L_61 - .L_60)
.L_60:
        /*008c*/ 	.word	0x00000000


	//----- nvinfo : EIATTR_CBANK_PARAM_SIZE
	.align		4
.L_61:
        /*0090*/ 	.byte	0x03, 0x19
        /*0092*/ 	.short	0x0024


	//----- nvinfo : EIATTR_PARAM_CBANK
	.align		4
        /*0094*/ 	.byte	0x04, 0x0a
        /*0096*/ 	.short	(.L_63 - .L_62)
	.align		4
.L_62:
        /*0098*/ 	.word	index@(.nv.constant0._Z2K2IijLj128ELj16ELj8EEvPKT_S2_PS0_T0_S4_S4_)
        /*009c*/ 	.short	0x0380
        /*009e*/ 	.short	0x0024


	//----- nvinfo : EIATTR_SW_WAR
	.align		4
.L_63:
        /*00a0*/ 	.byte	0x04, 0x36
        /*00a2*/ 	.short	(.L_65 - .L_64)
.L_64:
        /*00a4*/ 	.word	0x00000008
.L_65:


//--------------------- .nv.info._Z9fooKernelv    --------------------------
	.section	.nv.info._Z9fooKernelv,"",@"SHT_CUDA_INFO"
	.sectionflags	@""
	.align	4


	//----- nvinfo : EIATTR_CUDA_API_VERSION
	.align		4
        /*0000*/ 	.byte	0x04, 0x37
        /*0002*/ 	.short	(.L_67 - .L_66)
.L_66:
        /*0004*/ 	.word	0x00000082


	//----- nvinfo : EIATTR_SPARSE_MMA_MASK
	.align		4
.L_67:
        /*0008*/ 	.byte	0x03, 0x50
        /*000a*/ 	.short	0x0000


	//----- nvinfo : EIATTR_MAXREG_COUNT
	.align		4
        /*000c*/ 	.byte	0x03, 0x1b
        /*000e*/ 	.short	0x00ff


	//----- nvinfo : EIATTR_MERCURY_ISA_VERSION
	.align		4
        /*0010*/ 	.byte	0x03, 0x5f
        /*0012*/ 	.short	0x0101


	//----- nvinfo : EIATTR_VRC_CTA_INIT_COUNT
	.align		4
        /*0014*/ 	.byte	0x02, 0x4a
	.zero		1
	.zero		1


	//----- nvinfo : EIATTR_EXIT_INSTR_OFFSETS
	.align		4
        /*0018*/ 	.byte	0x04, 0x1c
        /*001a*/ 	.short	(.L_69 - .L_68)


	//   ....[0]....
.L_68:
        /*001c*/ 	.word	0x00000010


	//----- nvinfo : EIATTR_SW_WAR
	.align		4
.L_69:
        /*0020*/ 	.byte	0x04, 0x36
        /*0022*/ 	.short	(.L_71 - .L_70)
.L_70:
        /*0024*/ 	.word	0x00000008
.L_71:


//--------------------- .nv.callgraph             --------------------------
	.section	.nv.callgraph,"",@"SHT_CUDA_CALLGRAPH"
	.align	4
	.sectionentsize	8
	.align		4
        /*0000*/ 	.word	0x00000000
	.align		4
        /*0004*/ 	.word	0xffffffff
	.align		4
        /*0008*/ 	.word	index@(_Z2TKIijLj33ELj33EEvPT_T0_S2_S1_)
	.align		4
        /*000c*/ 	.word	index@(__assertfail)
	.align		4
        /*0010*/ 	.word	0x00000000
	.align		4
        /*0014*/ 	.word	0xfffffffe
	.align		4
        /*0018*/ 	.word	0x00000000
	.align		4
        /*001c*/ 	.word	0xfffffffd
	.align		4
        /*0020*/ 	.word	0x00000000
	.align		4
        /*0024*/ 	.word	0xfffffffc


//--------------------- .nv.constant4             --------------------------
	.section	.nv.constant4,"a",@progbits
	.align	8
	.align		8
.nv.constant4:
        /*0000*/ 	.dword	__assertfail
	.align		8
        /*0008*/ 	.dword	__unnamed_1
	.align		8
        /*0010*/ 	.dword	$str
	.align		8
        /*0018*/ 	.dword	$str$1
	.align		8
        /*0020*/ 	.dword	$str$2


//--------------------- .text._Z2TKIijLj33ELj33EEvPT_T0_S2_S1_ --------------------------
	.section	.text._Z2TKIijLj33ELj33EEvPT_T0_S2_S1_,"ax",@progbits
	.align	128
        .global         _Z2TKIijLj33ELj33EEvPT_T0_S2_S1_
        .type           _Z2TKIijLj33ELj33EEvPT_T0_S2_S1_,@function
        .size           _Z2TKIijLj33ELj33EEvPT_T0_S2_S1_,(.L_x_26 - _Z2TKIijLj33ELj33EEvPT_T0_S2_S1_)
        .other          _Z2TKIijLj33ELj33EEvPT_T0_S2_S1_,@"STO_CUDA_ENTRY STV_DEFAULT"
_Z2TKIijLj33ELj33EEvPT_T0_S2_S1_:
.text._Z2TKIijLj33ELj33EEvPT_T0_S2_S1_:
[----:B------:R-:W0:Y:S01]  /*0000*/  LDC R1, c[0x0][0x37c] ;  /* 0x0000df00ff017b82 */ /* 0x000e220000000800 */
[----:B------:R-:W1:Y:S02]  /*0010*/  LDCU UR36, c[0x0][0x360] ;  /* 0x00006c00ff2477ac */ /* 0x000e640008000800 */
[----:B-1----:R-:W-:-:S09]  /*0020*/  UISETP.GE.U32.AND UP0, UPT, UR36, 0x22, UPT ;  /* 0x000000222400788c */ /* 0x002fd2000bf06070 */
[----:B------:R-:W-:Y:S05]  /*0030*/  BRA.U !UP0, `(.L_x_0) ;  /* 0x0000000108407547 */ /* 0x000fea000b800000 */
[----:B------:R-:W-:Y:S01]  /*0040*/  MOV R0, 0x0 ;  /* 0x0000000000007802 */ /* 0x000fe20000000f00 */
[----:B------:R-:W1:Y:S01]  /*0050*/  LDCU.64 UR4, c[0x4][0x10] ;  /* 0x01000200ff0477ac */ /* 0x000e620008000a00 */
[----:B------:R-:W-:Y:S02]  /*0060*/  HFMA2 R13, -RZ, RZ, 0, 0 ;  /* 0x00000000ff0d7431 */ /* 0x000fe400000001ff */
[----:B------:R-:W-:Y:S01]  /*0070*/  IMAD.MOV.U32 R8, RZ, RZ, 0x46 ;  /* 0x00000046ff087424 */ /* 0x000fe200078e00ff */
[----:B------:R2:W3:Y:S01]  /*0080*/  LDC.64 R2, c[0x4][R0] ;  /* 0x0100000000027b82 */ /* 0x0004e20000000a00 */
[----:B------:R-:W4:Y:S01]  /*0090*/  LDCU.64 UR6, c[0x4][0x18] ;  /* 0x01000300ff0677ac */ /* 0x000f220008000a00 */
[----:B------:R-:W-:Y:S01]  /*00a0*/  IMAD.MOV.U32 R12, RZ, RZ, 0x1 ;  /* 0x00000001ff0c7424 */ /* 0x000fe200078e00ff */
[----:B------:R-:W5:Y:S01]  /*00b0*/  LDCU.64 UR8, c[0x4][0x8] ;  /* 0x01000100ff0877ac */ /* 0x000f620008000a00 */
[----:B-1----:R-:W-:Y:S02]  /*00c0*/  IMAD.U32 R4, RZ, RZ, UR4 ;  /* 0x00000004ff047e24 */ /* 0x002fe4000f8e00ff */
[----:B------:R-:W-:Y:S01]  /*00d0*/  IMAD.U32 R5, RZ, RZ, UR5 ;  /* 0x00000005ff057e24 */ /* 0x000fe2000f8e00ff */
[----:B----4-:R-:W-:Y:S01]  /*00e0*/  MOV R6, UR6 ;  /* 0x0000000600067c02 */ /* 0x010fe20008000f00 */
[----:B------:R-:W-:-:S02]  /*00f0*/  IMAD.U32 R7, RZ, RZ, UR7 ;  /* 0x00000007ff077e24 */ /* 0x000fc4000f8e00ff */
[----:B-----5:R-:W-:Y:S01]  /*0100*/  IMAD.U32 R10, RZ, RZ, UR8 ;  /* 0x00000008ff0a7e24 */ /* 0x020fe2000f8e00ff */
[----:B--2---:R-:W-:-:S07]  /*0110*/  MOV R11, UR9 ;  /* 0x00000009000b7c02 */ /* 0x004fce0008000f00 */
[----:B------:R-:W-:-:S07]  /*0120*/  LEPC R20, `(.L_x_0) ;  /* 0x000000001014794e */ /* 0x000fce0000000000 */
[----:B0--3--:R-:W-:Y:S05]  /*0130*/  CALL.ABS.NOINC R2 ;  /* 0x0000000002007343 */ /* 0x009fea0003c00000 */
.L_x_0:
[----:B------:R-:W1:Y:S02]  /*0140*/  LDC R16, c[0x0][0x364] ;  /* 0x0000d900ff107b82 */ /* 0x000e640000000800 */
[----:B-1----:R-:W-:-:S13]  /*0150*/  ISETP.GE.U32.AND P0, PT, R16, 0x22, PT ;  /* 0x000000221000780c */ /* 0x002fda0003f06070 */
[----:B------:R-:W-:Y:S05]  /*0160*/  @!P0 BRA `(.L_x_1) ;  /* 0x0000000000408947 */ /* 0x000fea0003800000 */
[----:B------:R-:W-:Y:S01]  /*0170*/  MOV R0, 0x0 ;  /* 0x0000000000007802 */ /* 0x000fe20000000f00 */
[----:B------:R-:W1:Y:S01]  /*0180*/  LDCU.64 UR4, c[0x4][0x20] ;  /* 0x01000400ff0477ac */ /* 0x000e620008000a00 */
[----:B------:R-:W-:Y:S02]  /*0190*/  HFMA2 R8, -RZ, RZ, 0, 4.231929779052734375e-06 ;  /* 0x00000047ff087431 */ /* 0x000fe400000001ff */
[----:B------:R-:W-:Y:S01]  /*01a0*/  IMAD.MOV.U32 R12, RZ, RZ, 0x1 ;  /* 0x00000001ff0c7424 */ /* 0x000fe200078e00ff */
[----:B------:R2:W3:Y:S01]  /*01b0*/  LDC.64 R2, c[0x4][R0] ;  /* 0x0100000000027b82 */ /* 0x0004e20000000a00 */
[----:B------:R-:W4:Y:S01]  /*01c0*/  LDCU.64 UR6, c[0x4][0x18] ;  /* 0x01000300ff0677ac */ /* 0x000f220008000a00 */
[----:B------:R-:W-:Y:S01]  /*01d0*/  MOV R13, RZ ;  /* 0x000000ff000d7202 */ /* 0x000fe20000000f00 */
[----:B------:R-:W5:Y:S01]  /*01e0*/  LDCU.64 UR8, c[0x4][0x8] ;  /* 0x01000100ff0877ac */ /* 0x000f620008000a00 */
[----:B-1----:R-:W-:Y:S02]  /*01f0*/  IMAD.U32 R4, RZ, RZ, UR4 ;  /* 0x00000004ff047e24 */ /* 0x002fe4000f8e00ff */
[----:B------:R-:W-:Y:S01]  /*0200*/  IMAD.U32 R5, RZ, RZ, UR5 ;  /* 0x00000005ff057e24 */ /* 0x000fe2000f8e00ff */
[----:B----4-:R-:W-:Y:S01]  /*0210*/  MOV R6, UR6 ;  /* 0x0000000600067c02 */ /* 0x010fe20008000f00 */
[----:B------:R-:W-:Y:S01]  /*0220*/  IMAD.U32 R7, RZ, RZ, UR7 ;  /* 0x00000007ff077e24 */ /* 0x000fe2000f8e00ff */
[----:B-----5:R-:W-:Y:S01]  /*0230*/  MOV R10, UR8 ;  /* 0x00000008000a7c02 */ /* 0x020fe20008000f00 */
[----:B--2---:R-:W-:-:S07]  /*0240*/  IMAD.U32 R11, RZ, RZ, UR9 ;  /* 0x00000009ff0b7e24 */ /* 0x004fce000f8e00ff */
[----:B------:R-:W-:-:S07]  /*0250*/  LEPC R20, `(.L_x_1) ;  /* 0x000000001014794e */ /* 0x000fce0000000000 */
[----:B0--3--:R-:W-:Y:S05]  /*0260*/  CALL.ABS.NOINC R2 ;  /* 0x0000000002007343 */ /* 0x009fea0003c00000 */
.L_x_1:
[----:B------:R-:W1:Y:S01]  /*0270*/  S2R R11, SR_CTAID.X ;  /* 0x00000000000b7919 */ /* 0x000e620000002500 */
[----:B------:R-:W2:Y:S01]  /*0280*/  LDCU UR4, c[0x0][0x388] ;  /* 0x00007100ff0477ac */ /* 0x000ea20008000800 */
[----:B------:R-:W1:Y:S02]  /*0290*/  S2R R0, SR_TID.X ;  /* 0x0000000000007919 */ /* 0x000e640000002100 */
[----:B-1----:R-:W-:-:S05]  /*02a0*/  IMAD R11, R11, UR36, R0 ;  /* 0x000000240b0b7c24 */ /* 0x002fca000f8e0200 */
[----:B--2---:R-:W-:-:S13]  /*02b0*/  ISETP.GE.U32.AND P0, PT, R11, UR4, PT ;  /* 0x000000040b007c0c */ /* 0x004fda000bf06070 */
[----:B------:R-:W-:Y:S05]  /*02c0*/  @P0 EXIT ;  /* 0x000000000000094d */ /* 0x000fea0003800000 */
[----:B------:R-:W1:Y:S01]  /*02d0*/  S2R R9, SR_TID.Y ;  /* 0x0000000000097919 */ /* 0x000e620000002200 */
[----:B------:R-:W2:Y:S01]  /*02e0*/  LDCU UR5, c[0x0][0x374] ;  /* 0x00006e80ff0577ac */ /* 0x000ea20008000800 */
[----:B------:R-:W1:Y:S08]  /*02f0*/  S2UR UR4, SR_CTAID.Y ;  /* 0x00000000000479c3 */ /* 0x000e700000002600 */
[----:B------:R-:W3:Y:S08]  /*0300*/  LDC R6, c[0x0][0x370] ;  /* 0x0000dc00ff067b82 */ /* 0x000ef00000000800 */
[----:B------:R-:W4:Y:S01]  /*0310*/  LDC.64 R18, c[0x0][0x358] ;  /* 0x0000d600ff127b82 */ /* 0x000f220000000a00 */
[----:B--2---:R-:W-:-:S02]  /*0320*/  IMAD R7, R16, UR5, RZ ;  /* 0x0000000510077c24 */ /* 0x004fc4000f8e02ff */
[----:B-1----:R-:W-:Y:S02]  /*0330*/  IMAD R9, R16, UR4, R9 ;  /* 0x0000000410097c24 */ /* 0x002fe4000f8e0209 */
[----:B---3--:R-:W-:-:S07]  /*0340*/  IMAD R6, R6, UR36, RZ ;  /* 0x0000002406067c24 */ /* 0x008fce000f8e02ff */
.L_x_4:
[----:B-1----:R-:W1:Y:S02]  /*0350*/  LDC R0, c[0x0][0x38c] ;  /* 0x0000e300ff007b82 */ /* 0x002e640000000800 */
[----:B-1----:R-:W-:-:S13]  /*0360*/  ISETP.GE.U32.AND P0, PT, R9, R0, PT ;  /* 0x000000000900720c */ /* 0x002fda0003f06070 */
[----:B------:R-:W-:Y:S05]  /*0370*/  @P0 BRA `(.L_x_2) ;  /* 0x0000000000f40947 */ /* 0x000fea0003800000 */
[----:B------:R-:W1:Y:S01]  /*0380*/  I2F.U32.RP R4, UR36 ;  /* 0x0000002400047d06 */ /* 0x000e620008209000 */
[----:B------:R-:W2:Y:S01]  /*0390*/  S2R R15, SR_CgaCtaId ;  /* 0x00000000000f7919 */ /* 0x000ea20000008800 */
[----:B------:R-:W-:Y:S02]  /*03a0*/  ISETP.NE.U32.AND P1, PT, RZ, UR36, PT ;  /* 0x00000024ff007c0c */ /* 0x000fe4000bf25070 */
[----:B------:R-:W-:Y:S02]  /*03b0*/  MOV R10, 0x400 ;  /* 0x00000400000a7802 */ /* 0x000fe40000000f00 */
[----:B------:R-:W-:Y:S02]  /*03c0*/  LOP3.LUT R20, RZ, R16, RZ, 0x33, !PT ;  /* 0x00000010ff147212 */ /* 0x000fe400078e33ff */
[----:B------:R-:W3:Y:S08]  /*03d0*/  I2F.U32.RP R5, R16 ;  /* 0x0000001000057306 */ /* 0x000ef00000209000 */
[----:B-1----:R-:W1:Y:S08]  /*03e0*/  MUFU.RCP R4, R4 ;  /* 0x0000000400047308 */ /* 0x002e700000001000 */
[----:B---3--:R-:W3:Y:S01]  /*03f0*/  MUFU.RCP R5, R5 ;  /* 0x0000000500057308 */ /* 0x008ee20000001000 */
[----:B-1----:R-:W-:Y:S01]  /*0400*/  VIADD R2, R4, 0xffffffe ;  /* 0x0ffffffe04027836 */ /* 0x002fe20000000000 */
[----:B--2---:R-:W-:-:S06]  /*0410*/  LEA R15, R15, R10, 0x18 ;  /* 0x0000000a0f0f7211 */ /* 0x004fcc00078ec0ff */
[----:B------:R1:W2:Y:S01]  /*0420*/  F2I.FTZ.U32.TRUNC.NTZ R3, R2 ;  /* 0x0000000200037305 */ /* 0x0002a2000021f000 */
[----:B---3--:R-:W-:Y:S02]  /*0430*/  VIADD R12, R5, 0xffffffe ;  /* 0x0ffffffe050c7836 */ /* 0x008fe40000000000 */
[----:B------:R-:W3:Y:S01]  /*0440*/  LDC.64 R4, c[0x0][0x390] ;  /* 0x0000e400ff047b82 */ /* 0x000ee20000000a00 */
[----:B-1----:R-:W-:Y:S01]  /*0450*/  IMAD.MOV.U32 R2, RZ, RZ, RZ ;  /* 0x000000ffff027224 */ /* 0x002fe200078e00ff */
[----:B--2---:R-:W-:-:S05]  /*0460*/  IADD3 R13, PT, PT, RZ, -R3, RZ ;  /* 0x80000003ff0d7210 */ /* 0x004fca0007ffe0ff */
[----:B------:R-:W-:-:S04]  /*0470*/  IMAD R13, R13, UR36, RZ ;  /* 0x000000240d0d7c24 */ /* 0x000fc8000f8e02ff */
[----:B------:R-:W-:Y:S02]  /*0480*/  IMAD.HI.U32 R8, R3, R13, R2 ;  /* 0x0000000d03087227 */ /* 0x000fe400078e0002 */
[----:B------:R1:W2:Y:S01]  /*0490*/  F2I.FTZ.U32.TRUNC.NTZ R13, R12 ;  /* 0x0000000c000d7305 */ /* 0x0002a2000021f000 */
[----:B------:R-:W0:Y:S03]  /*04a0*/  LDC.64 R2, c[0x0][0x380] ;  /* 0x0000e000ff027b82 */ /* 0x000e260000000a00 */
[----:B------:R-:W-:-:S05]  /*04b0*/  IMAD.HI.U32 R8, R8, R11, RZ ;  /* 0x0000000b08087227 */ /* 0x000fca00078e00ff */
[----:B------:R-:W-:Y:S01]  /*04c0*/  IADD3 R8, PT, PT, -R8, RZ, RZ ;  /* 0x000000ff08087210 */ /* 0x000fe20007ffe1ff */
[----:B-1----:R-:W-:-:S04]  /*04d0*/  IMAD.MOV.U32 R12, RZ, RZ, RZ ;  /* 0x000000ffff0c7224 */ /* 0x002fc800078e00ff */
[----:B------:R-:W-:Y:S02]  /*04e0*/  IMAD R8, R8, UR36, R11 ;  /* 0x0000002408087c24 */ /* 0x000fe4000f8e020b */
[----:B--2---:R-:W-:-:S03]  /*04f0*/  IMAD.MOV R17, RZ, RZ, -R13 ;  /* 0x000000ffff117224 */ /* 0x004fc600078e0a0d */
[----:B------:R-:W-:Y:S01]  /*0500*/  ISETP.GE.U32.AND P0, PT, R8, UR36, PT ;  /* 0x0000002408007c0c */ /* 0x000fe2000bf06070 */
[----:B------:R-:W-:-:S04]  /*0510*/  IMAD R17, R17, R16, RZ ;  /* 0x0000001011117224 */ /* 0x000fc800078e02ff */
[----:B------:R-:W-:Y:S01]  /*0520*/  IMAD.HI.U32 R12, R13, R17, R12 ;  /* 0x000000110d0c7227 */ /* 0x000fe200078e000c */
[----:B------:R-:W-:-:S07]  /*0530*/  MOV R13, R9 ;  /* 0x00000009000d7202 */ /* 0x000fce0000000f00 */
[----:B------:R-:W-:-:S04]  /*0540*/  @P0 IADD3 R8, PT, PT, R8, -UR36, RZ ;  /* 0x8000002408080c10 */ /* 0x000fc8000fffe0ff */
[----:B------:R-:W-:-:S13]  /*0550*/  ISETP.GE.U32.AND P0, PT, R8, UR36, PT ;  /* 0x0000002408007c0c */ /* 0x000fda000bf06070 */
[----:B------:R-:W-:Y:S02]  /*0560*/  @P0 IADD3 R8, PT, PT, R8, -UR36, RZ ;  /* 0x8000002408080c10 */ /* 0x000fe4000fffe0ff */
[----:B------:R-:W-:Y:S02]  /*0570*/  @!P1 LOP3.LUT R8, RZ, UR36, RZ, 0x33, !PT ;  /* 0x00000024ff089c12 */ /* 0x000fe4000f8e33ff */
[----:B------:R-:W-:-:S03]  /*0580*/  ISETP.NE.U32.AND P0, PT, R16, RZ, PT ;  /* 0x000000ff1000720c */ /* 0x000fc60003f05070 */
[----:B0--3--:R-:W-:-:S10]  /*0590*/  IMAD R22, R8, 0x84, R15 ;  /* 0x0000008408167824 */ /* 0x009fd400078e020f */
.L_x_3:
[----:B----4-:R-:W-:Y:S01]  /*05a0*/  R2UR UR4, R18 ;  /* 0x00000000120472ca */ /* 0x010fe200000e0000 */
[----:B-1----:R-:W-:Y:S01]  /*05b0*/  IMAD R15, R11, R0, R13 ;  /* 0x000000000b0f7224 */ /* 0x002fe200078e020d */
[----:B------:R-:W-:-:S03]  /*05c0*/  R2UR UR5, R19 ;  /* 0x00000000130572ca */ /* 0x000fc600000e0000 */
[----:B------:R-:W-:-:S10]  /*05d0*/  IMAD.WIDE.U32 R14, R15, 0x4, R2 ;  /* 0x000000040f0e7825 */ /* 0x000fd400078e0002 */
[----:B------:R0:W2:Y:S01]  /*05e0*/  LDG.E R8, desc[UR4][R14.64] ;  /* 0x000000040e087981 */ /* 0x0000a2000c1e1900 */
[----:B------:R-:W-:Y:S01]  /*05f0*/  IMAD.HI.U32 R10, R12, R13, RZ ;  /* 0x0000000d0c0a7227 */ /* 0x000fe200078e00ff */
[----:B------:R-:W-:Y:S05]  /*0600*/  WARPSYNC.ALL ;  /* 0x0000000000007948 */ /* 0x000fea0003800000 */
[----:B------:R-:W-:Y:S01]  /*0610*/  IMAD.MOV R10, RZ, RZ, -R10 ;  /* 0x000000ffff0a7224 */ /* 0x000fe200078e0a0a */
[----:B------:R-:W0:Y:S01]  /*0620*/  LDCU UR4, c[0x0][0x388] ;  /* 0x00007100ff0477ac */ /* 0x000e220008000800 */
[----:B------:R-:W-:Y:S02]  /*0630*/  R2UR UR6, R18 ;  /* 0x00000000120672ca */ /* 0x000fe400000e0000 */
[----:B------:R-:W-:Y:S01]  /*0640*/  IMAD R17, R16, R10, R13 ;  /* 0x0000000a10117224 */ /* 0x000fe200078e020d */
[----:B------:R-:W-:-:S04]  /*0650*/  R2UR UR7, R19 ;  /* 0x00000000130772ca */ /* 0x000fc800000e0000 */
[----:B------:R-:W-:Y:S01]  /*0660*/  ISETP.GE.U32.AND P1, PT, R17, R16, PT ;  /* 0x000000101100720c */ /* 0x000fe20003f26070 */
[----:B0-----:R-:W-:Y:S02]  /*0670*/  IMAD R15, R13, UR4, R11 ;  /* 0x000000040d0f7c24 */ /* 0x001fe4000f8e020b */
[----:B------:R-:W-:-:S10]  /*0680*/  IMAD.IADD R13, R7, 0x1, R13 ;  /* 0x00000001070d7824 */ /* 0x000fd400078e020d */
[----:B------:R-:W-:Y:S01]  /*0690*/  @P1 IADD3 R17, PT, PT, R17, -R16, RZ ;  /* 0x8000001011111210 */ /* 0x000fe20007ffe0ff */
[----:B------:R-:W-:-:S03]  /*06a0*/  IMAD.WIDE.U32 R14, R15, 0x4, R4 ;  /* 0x000000040f0e7825 */ /* 0x000fc600078e0004 */
[----:B------:R-:W-:-:S13]  /*06b0*/  ISETP.GE.U32.AND P1, PT, R17, R16, PT ;  /* 0x000000101100720c */ /* 0x000fda0003f26070 */
[----:B------:R-:W-:Y:S01]  /*06c0*/  @P1 IMAD.IADD R17, R17, 0x1, -R16 ;  /* 0x0000000111111824 */ /* 0x000fe200078e0a10 */
[----:B------:R-:W-:-:S04]  /*06d0*/  ISETP.GE.U32.AND P1, PT, R13, R0, PT ;  /* 0x000000000d00720c */ /* 0x000fc80003f26070 */
[----:B------:R-:W-:-:S04]  /*06e0*/  SEL R17, R20, R17, !P0 ;  /* 0x0000001114117207 */ /* 0x000fc80004000000 */
[----:B------:R-:W-:-:S05]  /*06f0*/  LEA R17, R17, R22, 0x2 ;  /* 0x0000001611117211 */ /* 0x000fca00078e10ff */
[----:B--2---:R-:W-:Y:S01]  /*0700*/  STS [R17], R8 ;  /* 0x0000000811007388 */ /* 0x004fe20000000800 */
[----:B------:R-:W-:Y:S06]  /*0710*/  BAR.SYNC.DEFER_BLOCKING 0x0 ;  /* 0x0000000000007b1d */ /* 0x000fec0000010000 */
[----:B------:R-:W0:Y:S04]  /*0720*/  LDS R21, [R17] ;  /* 0x0000000011157984 */ /* 0x000e280000000800 */
[----:B0-----:R1:W-:Y:S01]  /*0730*/  STG.E desc[UR6][R14.64], R21 ;  /* 0x000000150e007986 */ /* 0x0013e2000c101906 */
[----:B------:R-:W-:Y:S05]  /*0740*/  @!P1 BRA `(.L_x_3) ;  /* 0xfffffffc00949947 */ /* 0x000fea000383ffff */
.L_x_2:
[----:B------:R-:W2:Y:S01]  /*0750*/  LDCU UR4, c[0x0][0x388] ;  /* 0x00007100ff0477ac */ /* 0x000ea20008000800 */
[----:B------:R-:W-:-:S04]  /*0760*/  IADD3 R11, PT, PT, R6, R11, RZ ;  /* 0x0000000b060b7210 */ /* 0x000fc80007ffe0ff */
[----:B--2---:R-:W-:-:S13]  /*0770*/  ISETP.GE.U32.AND P0, PT, R11, UR4, PT ;  /* 0x000000040b007c0c */ /* 0x004fda000bf06070 */
[----:B------:R-:W-:Y:S05]  /*0780*/  @!P0 BRA `(.L_x_4) ;  /* 0xfffffff800f08947 */ /* 0x000fea000383ffff */
[----:B------:R-:W-:Y:S05]  /*0790*/  EXIT ;  /* 0x000000000000794d */ /* 0x000fea0003800000 */
.L_x_5:
[----:B------:R-:W-:-:S00]  /*07a0*/  BRA `(.L_x_5) ;  /* 0xfffffffc00fc7947 */ /* 0x000fc0000383ffff */
[----:B------:R-:W-:-:S00]  /*07b0*/  NOP ;  /* 0x0000000000007918 */ /* 0x000fc00000000000 */
        /* <DEDUP_REMOVED lines=12> */
.L_x_26:


//--------------------- .text._Z2K2IijLj128ELj16ELj8EEvPKT_S2_PS0_T0_S4_S4_ --------------------------
	.section	.text._Z2K2IijLj128ELj16ELj8EEvPKT_S2_PS0_T0_S4_S4_,"ax",@progbits
	.align	128
        .global         _Z2K2IijLj128ELj16ELj8EEvPKT_S2_PS0_T0_S4_S4_
        .type           _Z2K2IijLj128ELj16ELj8EEvPKT_S2_PS0_T0_S4_S4_,@function
        .size           _Z2K2IijLj128ELj16ELj8EEvPKT_S2_PS0_T0_S4_S4_,(.L_x_27 - _Z2K2IijLj128ELj16ELj8EEvPKT_S2_PS0_T0_S4_S4_)
        .other          _Z2K2IijLj128ELj16ELj8EEvPKT_S2_PS0_T0_S4_S4_,@"STO_CUDA_ENTRY STV_DEFAULT"
_Z2K2IijLj128ELj16ELj8EEvPKT_S2_PS0_T0_S4_S4_:
.text._Z2K2IijLj128ELj16ELj8EEvPKT_S2_PS0_T0_S4_S4_:
[----:B------:R-:W-:Y:S08]  /*0000*/  LDC R1, c[0x0][0x37c] ;  /* 0x0000df00ff017b82 */ /* 0x000ff00000000800 */
[----:B------:R-:W0:Y:S08]  /*0010*/  S2UR UR4, SR_CTAID.X ;  /* 0x00000000000479c3 */ /* 0x000e300000002500 */
[----:B------:R-:W1:Y:S01]  /*0020*/  LDC R0, c[0x0][0x398] ;  /* 0x0000e600ff007b82 */ /* 0x000e620000000800 */
[----:B0-----:R-:W-:-:S06]  /*0030*/  USHF.L.U32 UR4, UR4, 0x7, URZ ;  /* 0x0000000704047899 */ /* 0x001fcc00080006ff */
[----:B-1----:R-:W-:-:S13]  /*0040*/  ISETP.LE.U32.AND P0, PT, R0, UR4, PT ;  /* 0x0000000400007c0c */ /* 0x002fda000bf03070 */
[----:B------:R-:W-:Y:S05]  /*0050*/  @P0 EXIT ;  /* 0x000000000000094d */ /* 0x000fea0003800000 */
[----:B------:R-:W0:Y:S01]  /*0060*/  LDCU UR6, c[0x0][0x39c] ;  /* 0x00007380ff0677ac */ /* 0x000e220008000800 */
[----:B------:R-:W1:Y:S01]  /*0070*/  S2UR UR5, SR_CTAID.Y ;  /* 0x00000000000579c3 */ /* 0x000e620000002600 */
[----:B------:R-:W2:Y:S01]  /*0080*/  S2R R7, SR_TID.X ;  /* 0x0000000000077919 */ /* 0x000ea20000002100 */
[----:B------:R-:W3:Y:S01]  /*0090*/  LDCU UR7, c[0x0][0x364] ;  /* 0x00006c80ff0777ac */ /* 0x000ee20008000800 */
[----:B------:R-:W4:Y:S01]  /*00a0*/  S2R R8, SR_TID.Y ;  /* 0x0000000000087919 */ /* 0x000f220000002200 */
[----:B------:R-:W5:Y:S01]  /*00b0*/  LDCU UR8, c[0x0][0x360] ;  /* 0x00006c00ff0877ac */ /* 0x000f620008000800 */
[----:B------:R-:W1:Y:S01]  /*00c0*/  LDCU UR9, c[0x0][0x374] ;  /* 0x00006e80ff0977ac */ /* 0x000e620008000800 */
[----:B------:R-:W1:Y:S01]  /*00d0*/  LDCU.64 UR12, c[0x0][0x358] ;  /* 0x00006b00ff0c77ac */ /* 0x000e620008000a00 */
[----:B0-----:R-:W-:Y:S01]  /*00e0*/  UISETP.NE.AND UP0, UPT, UR6, URZ, UPT ;  /* 0x000000ff0600728c */ /* 0x001fe2000bf05270 */
[----:B------:R-:W0:Y:S01]  /*00f0*/  LDCU UR10, c[0x0][0x370] ;  /* 0x00006e00ff0a77ac */ /* 0x000e220008000800 */
[----:B-1----:R-:W-:-:S07]  /*0100*/  USHF.L.U32 UR5, UR5, 0x7, URZ ;  /* 0x0000000705057899 */ /* 0x002fce00080006ff */
[----:B---3-5:R-:W-:Y:S05]  /*0110*/  BRA.U !UP0, `(.L_x_6) ;  /* 0x00000001089c7547 */ /* 0x028fea000b800000 */
.L_x_15:
[----:B------:R-:W1:Y:S02]  /*0120*/  LDCU UR6, c[0x0][0x3a0] ;  /* 0x00007400ff0677ac */ /* 0x000e640008000800 */
[----:B-1----:R-:W-:-:S09]  /*0130*/  UISETP.GE.U32.AND UP0, UPT, UR5, UR6, UPT ;  /* 0x000000060500728c */ /* 0x002fd2000bf06070 */
[----:B------:R-:W-:Y:S05]  /*0140*/  BRA.U UP0, `(.L_x_7) ;  /* 0x00000001007c7547 */ /* 0x000fea000b800000 */
[----:B------:R-:W-:-:S05]  /*0150*/  UMOV UR6, UR5 ;  /* 0x0000000500067c82 */ /* 0x000fca0008000000 */
.L_x_14:
[----:B--2---:R-:W-:Y:S01]  /*0160*/  ISETP.GT.U32.AND P0, PT, R7, 0x7f, PT ;  /* 0x0000007f0700780c */ /* 0x004fe20003f04070 */
[----:B------:R-:W-:-:S12]  /*0170*/  BSSY.RECONVERGENT B0, `(.L_x_8) ;  /* 0x0000018000007945 */ /* 0x000fd80003800200 */
[----:B------:R-:W-:Y:S05]  /*0180*/  @P0 BRA `(.L_x_9) ;  /* 0x0000000000580947 */ /* 0x000fea0003800000 */
[----:B------:R-:W-:-:S07]  /*0190*/  IMAD.MOV.U32 R0, RZ, RZ, R7 ;  /* 0x000000ffff007224 */ /* 0x000fce00078e0007 */
.L_x_13:
[----:B----4-:R-:W-:Y:S01]  /*01a0*/  ISETP.GT.U32.AND P0, PT, R8, 0x7f, PT ;  /* 0x0000007f0800780c */ /* 0x010fe20003f04070 */
[----:B------:R-:W-:-:S12]  /*01b0*/  BSSY.RECONVERGENT B1, `(.L_x_10) ;  /* 0x0000010000017945 */ /* 0x000fd80003800200 */
[----:B------:R-:W-:Y:S05]  /*01c0*/  @P0 BRA `(.L_x_11) ;  /* 0x0000000000380947 */ /* 0x000fea0003800000 */
[----:B------:R-:W1:Y:S01]  /*01d0*/  LDC R10, c[0x0][0x3a0] ;  /* 0x0000e800ff0a7b82 */ /* 0x000e620000000800 */
[----:B------:R-:W-:Y:S02]  /*01e0*/  VIADD R6, R0, UR4 ;  /* 0x0000000400067c36 */ /* 0x000fe40008000000 */
[----:B------:R-:W-:-:S05]  /*01f0*/  IMAD.MOV.U32 R4, RZ, RZ, R8 ;  /* 0x000000ffff047224 */ /* 0x000fca00078e0008 */
[----:B------:R-:W2:Y:S02]  /*0200*/  LDC R9, c[0x0][0x398] ;  /* 0x0000e600ff097b82 */ /* 0x000ea40000000800 */
.L_x_12:
[C---:B------:R-:W-:Y:S01]  /*0210*/  IADD3 R5, PT, PT, R4.reuse, UR6, RZ ;  /* 0x0000000604057c10 */ /* 0x040fe2000fffe0ff */
[----:B------:R-:W-:-:S03]  /*0220*/  VIADD R4, R4, UR7 ;  /* 0x0000000704047c36 */ /* 0x000fc60008000000 */
[----:B-1----:R-:W-:-:S04]  /*0230*/  ISETP.GE.U32.AND P0, PT, R5, R10, PT ;  /* 0x0000000a0500720c */ /* 0x002fc80003f06070 */
[----:B--2---:R-:W-:-:S13]  /*0240*/  ISETP.GE.U32.OR P0, PT, R6, R9, P0 ;  /* 0x000000090600720c */ /* 0x004fda0000706470 */
[----:B------:R-:W1:Y:S01]  /*0250*/  @!P0 LDC.64 R2, c[0x0][0x390] ;  /* 0x0000e400ff028b82 */ /* 0x000e620000000a00 */
[----:B------:R-:W-:-:S04]  /*0260*/  @!P0 IMAD R5, R6, R10, R5 ;  /* 0x0000000a06058224 */ /* 0x000fc800078e0205 */
[----:B-1----:R-:W-:-:S05]  /*0270*/  @!P0 IMAD.WIDE.U32 R2, R5, 0x4, R2 ;  /* 0x0000000405028825 */ /* 0x002fca00078e0002 */
[----:B------:R3:W-:Y:S01]  /*0280*/  @!P0 STG.E desc[UR12][R2.64], RZ ;  /* 0x000000ff02008986 */ /* 0x0007e2000c10190c */
[----:B------:R-:W-:-:S13]  /*0290*/  ISETP.GE.U32.AND P0, PT, R4, 0x80, PT ;  /* 0x000000800400780c */ /* 0x000fda0003f06070 */
[----:B---3--:R-:W-:Y:S05]  /*02a0*/  @!P0 BRA `(.L_x_12) ;  /* 0xfffffffc00d88947 */ /* 0x008fea000383ffff */
.L_x_11:
[----:B0-----:R-:W-:Y:S05]  /*02b0*/  BSYNC.RECONVERGENT B1 ;  /* 0x0000000000017941 */ /* 0x001fea0003800200 */
.L_x_10:
[----:B------:R-:W-:-:S05]  /*02c0*/  VIADD R0, R0, UR8 ;  /* 0x0000000800007c36 */ /* 0x000fca0008000000 */
[----:B------:R-:W-:-:S13]  /*02d0*/  ISETP.GE.U32.AND P0, PT, R0, 0x80, PT ;  /* 0x000000800000780c */ /* 0x000fda0003f06070 */
[----:B------:R-:W-:Y:S05]  /*02e0*/  @!P0 BRA `(.L_x_13) ;  /* 0xfffffffc00ac8947 */ /* 0x000fea000383ffff */
.L_x_9:
[----:B0-----:R-:W-:Y:S05]  /*02f0*/  BSYNC.RECONVERGENT B0 ;  /* 0x0000000000007941 */ /* 0x001fea0003800200 */
.L_x_8:
[----:B------:R-:W0:Y:S01]  /*0300*/  LDCU UR11, c[0x0][0x3a0] ;  /* 0x00007400ff0b77ac */ /* 0x000e220008000800 */
[----:B------:R-:W-:-:S04]  /*0310*/  ULEA UR6, UR9, UR6, 0x7 ;  /* 0x0000000609067291 */ /* 0x000fc8000f8e38ff */
[----:B0-----:R-:W-:-:S09]  /*0320*/  UISETP.GE.U32.AND UP0, UPT, UR6, UR11, UPT ;  /* 0x0000000b0600728c */ /* 0x001fd2000bf06070 */
[----:B------:R-:W-:Y:S05]  /*0330*/  BRA.U !UP0, `(.L_x_14) ;  /* 0xfffffffd08887547 */ /* 0x000fea000b83ffff */
.L_x_7:
[----:B------:R-:W1:Y:S01]  /*0340*/  LDCU UR6, c[0x0][0x398] ;  /* 0x00007300ff0677ac */ /* 0x000e620008000800 */
[----:B0-----:R-:W-:-:S04]  /*0350*/  ULEA UR4, UR10, UR4, 0x7 ;  /* 0x000000040a047291 */ /* 0x001fc8000f8e38ff */
[----:B-1----:R-:W-:-:S09]  /*0360*/  UISETP.GE.U32.AND UP0, UPT, UR4, UR6, UPT ;  /* 0x000000060400728c */ /* 0x002fd2000bf06070 */
[----:B------:R-:W-:Y:S05]  /*0370*/  BRA.U !UP0, `(.L_x_15) ;  /* 0xfffffffd08687547 */ /* 0x000fea000b83ffff */
[----:B------:R-:W-:Y:S05]  /*0380*/  EXIT ;  /* 0x000000000000794d */ /* 0x000fea0003800000 */
.L_x_6:
[----:B------:R-:W1:Y:S02]  /*0390*/  LDCU UR6, c[0x0][0x3a0] ;  /* 0x00007400ff0677ac */ /* 0x000e640008000800 */
[----:B-1----:R-:W-:-:S09]  /*03a0*/  UISETP.GE.U32.AND UP0, UPT, UR5, UR6, UPT ;  /* 0x000000060500728c */ /* 0x002fd2000bf06070 */
[----:B------:R-:W-:Y:S05]  /*03b0*/  BRA.U UP0, `(.L_x_16) ;  /* 0x00000001008c7547 */ /* 0x000fea000b800000 */
[----:B------:R-:W-:-:S05]  /*03c0*/  UMOV UR6, UR5 ;  /* 0x0000000500067c82 */ /* 0x000fca0008000000 */
.L_x_23:
[----:B--2---:R-:W-:Y:S01]  /*03d0*/  ISETP.GT.U32.AND P0, PT, R7, 0x7f, PT ;  /* 0x0000007f0700780c */ /* 0x004fe20003f04070 */
[----:B------:R-:W-:-:S12]  /*03e0*/  BSSY.RECONVERGENT B0, `(.L_x_17) ;  /* 0x000001c000007945 */ /* 0x000fd80003800200 */
[----:B------:R-:W-:Y:S05]  /*03f0*/  @P0 BRA `(.L_x_18) ;  /* 0x0000000000680947 */ /* 0x000fea0003800000 */
[----:B----4-:R-:W-:Y:S01]  /*0400*/  VIADD R9, R8, UR6 ;  /* 0x0000000608097c36 */ /* 0x010fe20008000000 */
[----:B------:R-:W-:-:S07]  /*0410*/  MOV R0, R7 ;  /* 0x0000000700007202 */ /* 0x000fce0000000f00 */
.L_x_22:
[----:B------:R-:W-:Y:S01]  /*0420*/  ISETP.GE.U32.AND P0, PT, R8, 0x80, PT ;  /* 0x000000800800780c */ /* 0x000fe20003f06070 */
[----:B------:R-:W-:-:S12]  /*0430*/  BSSY.RECONVERGENT B1, `(.L_x_19) ;  /* 0x0000013000017945 */ /* 0x000fd80003800200 */
[----:B------:R-:W-:Y:S05]  /*0440*/  @P0 BRA `(.L_x_20) ;  /* 0x0000000000440947 */ /* 0x000fea0003800000 */
[----:B------:R-:W1:Y:S01]  /*0450*/  LDC R11, c[0x0][0x3a0] ;  /* 0x0000e800ff0b7b82 */ /* 0x000e620000000800 */
[----:B------:R-:W2:Y:S01]  /*0460*/  LDCU UR11, c[0x0][0x3a0] ;  /* 0x00007400ff0b77ac */ /* 0x000ea20008000800 */
[----:B------:R-:W-:Y:S01]  /*0470*/  VIADD R10, R0, UR4 ;  /* 0x00000004000a7c36 */ /* 0x000fe20008000000 */
[----:B------:R-:W-:Y:S01]  /*0480*/  MOV R6, R8 ;  /* 0x0000000800067202 */ /* 0x000fe20000000f00 */
[----:B------:R-:W-:-:S04]  /*0490*/  IMAD.MOV.U32 R4, RZ, RZ, R9 ;  /* 0x000000ffff047224 */ /* 0x000fc800078e0009 */
[----:B------:R-:W3:Y:S01]  /*04a0*/  LDC R13, c[0x0][0x398] ;  /* 0x0000e600ff0d7b82 */ /* 0x000ee20000000800 */
[----:B--2---:R-:W-:-:S07]  /*04b0*/  IMAD R5, R10, UR11, R9 ;  /* 0x0000000b0a057c24 */ /* 0x004fce000f8e0209 */
.L_x_21:
[----:B-1----:R-:W-:Y:S01]  /*04c0*/  ISETP.GE.U32.AND P0, PT, R4, R11, PT ;  /* 0x0000000b0400720c */ /* 0x002fe20003f06070 */
[----:B------:R-:W-:Y:S02]  /*04d0*/  VIADD R6, R6, UR7 ;  /* 0x0000000706067c36 */ /* 0x000fe40008000000 */
[----:B------:R-:W-:Y:S01]  /*04e0*/  VIADD R4, R4, UR7 ;  /* 0x0000000704047c36 */ /* 0x000fe20008000000 */
[----:B---3--:R-:W-:-:S13]  /*04f0*/  ISETP.GE.U32.OR P0, PT, R10, R13, P0 ;  /* 0x0000000d0a00720c */ /* 0x008fda0000706470 */
[----:B------:R-:W1:Y:S02]  /*0500*/  @!P0 LDC.64 R2, c[0x0][0x390] ;  /* 0x0000e400ff028b82 */ /* 0x000e640000000a00 */
[C---:B-1----:R-:W-:Y:S01]  /*0510*/  @!P0 IMAD.WIDE.U32 R2, R5.reuse, 0x4, R2 ;  /* 0x0000000405028825 */ /* 0x042fe200078e0002 */
[----:B------:R-:W-:-:S04]  /*0520*/  IADD3 R5, PT, PT, R5, UR7, RZ ;  /* 0x0000000705057c10 */ /* 0x000fc8000fffe0ff */
[----:B------:R2:W-:Y:S01]  /*0530*/  @!P0 STG.E desc[UR12][R2.64], RZ ;  /* 0x000000ff02008986 */ /* 0x0005e2000c10190c */
[----:B------:R-:W-:-:S13]  /*0540*/  ISETP.GE.U32.AND P0, PT, R6, 0x80, PT ;  /* 0x000000800600780c */ /* 0x000fda0003f06070 */
[----:B--2---:R-:W-:Y:S05]  /*0550*/  @!P0 BRA `(.L_x_21) ;  /* 0xfffffffc00d88947 */ /* 0x004fea000383ffff */
.L_x_20:
[----:B0-----:R-:W-:Y:S05]  /*0560*/  BSYNC.RECONVERGENT B1 ;  /* 0x0000000000017941 */ /* 0x001fea0003800200 */
.L_x_19:
[----:B------:R-:W-:-:S05]  /*0570*/  VIADD R0, R0, UR8 ;  /* 0x0000000800007c36 */ /* 0x000fca0008000000 */
[----:B------:R-:W-:-:S13]  /*0580*/  ISETP.GE.U32.AND P0, PT, R0, 0x80, PT ;  /* 0x000000800000780c */ /* 0x000fda0003f06070 */
[----:B------:R-:W-:Y:S05]  /*0590*/  @!P0 BRA `(.L_x_22) ;  /* 0xfffffffc00a08947 */ /* 0x000fea000383ffff */
.L_x_18:
[----:B0-----:R-:W-:Y:S05]  /*05a0*/  BSYNC.RECONVERGENT B0 ;  /* 0x0000000000007941 */ /* 0x001fea0003800200 */
.L_x_17:
[----:B------:R-:W0:Y:S01]  /*05b0*/  LDCU UR11, c[0x0][0x3a0] ;  /* 0x00007400ff0b77ac */ /* 0x000e220008000800 */
[----:B------:R-:W-:-:S04]  /*05c0*/  ULEA UR6, UR9, UR6, 0x7 ;  /* 0x0000000609067291 */ /* 0x000fc8000f8e38ff */
[----:B0-----:R-:W-:-:S09]  /*05d0*/  UISETP.GE.U32.AND UP0, UPT, UR6, UR11, UPT ;  /* 0x0000000b0600728c */ /* 0x001fd2000bf06070 */
[----:B------:R-:W-:Y:S05]  /*05e0*/  BRA.U !UP0, `(.L_x_23) ;  /* 0xfffffffd08787547 */ /* 0x000fea000b83ffff */
.L_x_16:
[----:B------:R-:W1:Y:S01]  /*05f0*/  LDCU UR6, c[0x0][0x398] ;  /* 0x00007300ff0677ac */ /* 0x000e620008000800 */
[----:B0-----:R-:W-:-:S04]  /*0600*/  ULEA UR4, UR10, UR4, 0x7 ;  /* 0x000000040a047291 */ /* 0x001fc8000f8e38ff */
[----:B-1----:R-:W-:-:S09]  /*0610*/  UISETP.GE.U32.AND UP0, UPT, UR4, UR6, UPT ;  /* 0x000000060400728c */ /* 0x002fd2000bf06070 */
[----:B------:R-:W-:Y:S05]  /*0620*/  BRA.U !UP0, `(.L_x_6) ;  /* 0xfffffffd08587547 */ /* 0x000fea000b83ffff */
[----:B------:R-:W-:Y:S05]  /*0630*/  EXIT ;  /* 0x000000000000794d */ /* 0x000fea0003800000 */
.L_x_24:
        /* <DEDUP_REMOVED lines=12> */
.L_x_27:


//--------------------- .text._Z9fooKernelv       --------------------------
	.section	.text._Z9fooKernelv,"ax",@progbits
	.align	128
        .global         _Z9fooKernelv
        .type           _Z9fooKernelv,@function
        .size           _Z9fooKernelv,(.L_x_28 - _Z9fooKernelv)
        .other          _Z9fooKernelv,@"STO_CUDA_ENTRY STV_DEFAULT"
_Z9fooKernelv:
.text._Z9fooKernelv:
[----:B------:R-:W-:Y:S01]  /*0000*/  LDC R1, c[0x0][0x37c] ;  /* 0x0000df00ff017b82 */ /* 0x000fe20000000800 */
[----:B------:R-:W-:Y:S05]  /*0010*/  EXIT ;  /* 0x000000000000794d */ /* 0x000fea0003800000 */
.L_x_25:
        /* <DEDUP_REMOVED lines=14> */
.L_x_28:


//--------------------- .nv.global.init           --------------------------
	.section	.nv.global.init,"aw",@progbits
.nv.global.init:
	.type		$str$2,@object
	.size		$str$2,($str - $str$2)
$str$2:
        /*0000*/ 	.byte	0x62, 0x6c, 0x6f, 0x63, 0x6b, 0x44, 0x69, 0x6d, 0x2e, 0x79, 0x20, 0x3c, 0x3d, 0x20, 0x54, 0x4e
        /*0010*/ 	.byte	0x00
	.type		$str,@object
	.size		$str,($str$1 - $str)
$str:
        /*0011*/ 	.byte	0x62, 0x6c, 0x6f, 0x63, 0x6b, 0x44, 0x69, 0x6d, 0x2e, 0x78, 0x20, 0x3c, 0x3d, 0x20, 0x54, 0x4d
        /*0021*/ 	.byte	0x00
	.type		$str$1,@object
	.size		$str$1,(__unnamed_1 - $str$1)
$str$1:
        /*0022*/ 	.byte	0x2f, 0x74, 0x6d, 0x70, 0x2f, 0x73, 0x61, 0x73, 0x73, 0x5f, 0x63, 0x75, 0x5f, 0x6d, 0x31, 0x5f
        /*0032*/ 	.byte	0x36, 0x6c, 0x39, 0x37, 0x39, 0x2f, 0x6b, 0x2e, 0x63, 0x75, 0x00
	.type		__unnamed_1,@object
	.size		__unnamed_1,(.L_0 - __unnamed_1)
__unnamed_1:
        /*003d*/ 	.byte	0x76, 0x6f, 0x69, 0x64, 0x20, 0x54, 0x4b, 0x28, 0x76, 0x61, 0x6c, 0x5f, 0x74, 0x20, 0x2a, 0x2c
        /*004d*/ 	.byte	0x20, 0x70, 0x6f, 0x73, 0x5f, 0x74, 0x2c, 0x20, 0x70, 0x6f, 0x73, 0x5f, 0x74, 0x2c, 0x20, 0x76
        /*005d*/ 	.byte	0x61, 0x6c, 0x5f, 0x74, 0x20, 0x2a, 0x29, 0x20, 0x5b, 0x77, 0x69, 0x74, 0x68, 0x20, 0x76, 0x61
        /*006d*/ 	.byte	0x6c, 0x5f, 0x74, 0x20, 0x3d, 0x20, 0x69, 0x6e, 0x74, 0x3b, 0x20, 0x70, 0x6f, 0x73, 0x5f, 0x74
        /*007d*/ 	.byte	0x20, 0x3d, 0x20, 0x75, 0x6e, 0x73, 0x69, 0x67, 0x6e, 0x65, 0x64, 0x20, 0x69, 0x6e, 0x74, 0x3b
        /*008d*/ 	.byte	0x20, 0x75, 0x6e, 0x73, 0x69, 0x67, 0x6e, 0x65, 0x64, 0x20, 0x69, 0x6e, 0x74, 0x20, 0x54, 0x4d
        /*009d*/ 	.byte	0x20, 0x3d, 0x20, 0x33, 0x33, 0x55, 0x3b, 0x20, 0x75, 0x6e, 0x73, 0x69, 0x67, 0x6e, 0x65, 0x64
        /*00ad*/ 	.byte	0x20, 0x69, 0x6e, 0x74, 0x20, 0x54, 0x4e, 0x20, 0x3d, 0x20, 0x33, 0x33, 0x55, 0x5d, 0x00
.L_0:


//--------------------- .nv.shared._Z2TKIijLj33ELj33EEvPT_T0_S2_S1_ --------------------------
	.section	.nv.shared._Z2TKIijLj33ELj33EEvPT_T0_S2_S1_,"aw",@nobits
	.sectionflags	@""
	.align	4
.nv.shared._Z2TKIijLj33ELj33EEvPT_T0_S2_S1_:
	.zero		5380


//--------------------- .nv.shared.reserved.0     --------------------------
	.section	.nv.shared.reserved.0,"aw",@nobits
	.weak		__nv_reservedSMEM_offset_0_alias
	.size		__nv_reservedSMEM_offset_0_alias, 0, 64
	.other		__nv_reservedSMEM_offset_0_alias,@"STO_CUDA_RESERVED_SHARED STV_DEFAULT"
__nv_reservedSMEM_offset_0_alias:
	.zero		0
	.zero		64


//--------------------- .nv.constant0._Z2TKIijLj33ELj33EEvPT_T0_S2_S1_ --------------------------
	.section	.nv.constant0._Z2TKIijLj33ELj33EEvPT_T0_S2_S1_,"a",@progbits
	.sectionflags	@""
	.align	4
.nv.constant0._Z2TKIijLj33ELj33EEvPT_T0_S2_S1_:
	.zero		920


//--------------------- .nv.constant0._Z2K2IijLj128ELj16ELj8EEvPKT_S2_PS0_T0_S4_S4_ --------------------------
	.section	.nv.constant0._Z2K2IijLj128ELj16ELj8EEvPKT_S2_PS0_T0_S4_S4_,"a",@progbits
	.sectionflags	@""
	.align	4
.nv.constant0._Z2K2IijLj128ELj16ELj8EEvPKT_S2_PS0_T0_S4_S4_:
	.zero		932


//--------------------- .nv.constant0._Z9fooKernelv --------------------------
	.section	.nv.constant0._Z9fooKernelv,"a",@progbits
	.sectionflags	@""
	.align	4
.nv.constant0._Z9fooKernelv:
	.zero		896


//--------------------- SYMBOLS --------------------------

	.type		.nv.reservedSmem.offset0,@object
	.size		.nv.reservedSmem.offset0,0x4
	.type		.nv.reservedSmem.cap,@object
	.size		.nv.reservedSmem.cap,0x4
	.type		__assertfail,@function
